	.headerflags	@"EF_CUDA_TEXMODE_UNIFIED EF_CUDA_64BIT_ADDRESS EF_CUDA_SM86 EF_CUDA_VIRTUAL_SM(EF_CUDA_SM86)"
	.elftype	@"ET_EXEC"


//--------------------- .nv.info                  --------------------------
	.section	.nv.info,"",@"SHT_CUDA_INFO"
	.align	4


	//----- nvinfo : EIATTR_REGCOUNT
	.align		4
        /*0000*/ 	.byte	0x04, 0x2f
        /*0002*/ 	.short	(.L_2 - .L_1)
	.align		4
.L_1:
        /*0004*/ 	.word	index@(triton_poi_fused_gelu_8)
        /*0008*/ 	.word	0x0000000d


	//----- nvinfo : EIATTR_MIN_STACK_SIZE
	.align		4
.L_2:
        /*000c*/ 	.byte	0x04, 0x12
        /*000e*/ 	.short	(.L_4 - .L_3)
	.align		4
.L_3:
        /*0010*/ 	.word	index@(triton_poi_fused_gelu_8)
        /*0014*/ 	.word	0x00000000


	//----- nvinfo : EIATTR_FRAME_SIZE
	.align		4
.L_4:
        /*0018*/ 	.byte	0x04, 0x11
        /*001a*/ 	.short	(.L_6 - .L_5)
	.align		4
.L_5:
        /*001c*/ 	.word	index@(triton_poi_fused_gelu_8)
        /*0020*/ 	.word	0x00000000


	//----- nvinfo : EIATTR_MIN_STACK_SIZE
	.align		4
.L_6:
        /*0024*/ 	.byte	0x04, 0x12
        /*0026*/ 	.short	(.L_8 - .L_7)
	.align		4
.L_7:
        /*0028*/ 	.word	index@(triton_poi_fused_gelu_8)
        /*002c*/ 	.word	0x00000000
.L_8:


//--------------------- .nv.info.triton_poi_fused_gelu_8 --------------------------
	.section	.nv.info.triton_poi_fused_gelu_8,"",@"SHT_CUDA_INFO"
	.sectionflags	@""
	.align	4


	//----- nvinfo : EIATTR_CUDA_API_VERSION
	.align		4
        /*0000*/ 	.byte	0x04, 0x37
        /*0002*/ 	.short	(.L_10 - .L_9)
.L_9:
        /*0004*/ 	.word	0x0000007c


	//----- nvinfo : EIATTR_SW2861232_WAR
	.align		4
.L_10:
        /*0008*/ 	.byte	0x01, 0x35
	.zero		2


	//----- nvinfo : EIATTR_PARAM_CBANK
	.align		4
        /*000c*/ 	.byte	0x04, 0x0a
        /*000e*/ 	.short	(.L_12 - .L_11)
	.align		4
.L_11:
        /*0010*/ 	.word	index@(.nv.constant0.triton_poi_fused_gelu_8)
        /*0014*/ 	.short	0x0160
        /*0016*/ 	.short	0x0020


	//----- nvinfo : EIATTR_CBANK_PARAM_SIZE
	.align		4
.L_12:
        /*0018*/ 	.byte	0x03, 0x19
        /*001a*/ 	.short	0x0020


	//----- nvinfo : EIATTR_KPARAM_INFO
	.align		4
        /*001c*/ 	.byte	0x04, 0x17
        /*001e*/ 	.short	(.L_14 - .L_13)
.L_13:
        /*0020*/ 	.word	0x00000000
        /*0024*/ 	.short	0x0003
        /*0026*/ 	.short	0x0018
        /*0028*/ 	.byte	0x00, 0xf4, 0x21, 0x00


	//----- nvinfo : EIATTR_KPARAM_INFO
	.align		4
.L_14:
        /*002c*/ 	.byte	0x04, 0x17
        /*002e*/ 	.short	(.L_16 - .L_15)
.L_15:
        /*0030*/ 	.word	0x00000000
        /*0034*/ 	.short	0x0002
        /*0036*/ 	.short	0x0010
        /*0038*/ 	.byte	0x00, 0xf0, 0x11, 0x00


	//----- nvinfo : EIATTR_KPARAM_INFO
	.align		4
.L_16:
        /*003c*/ 	.byte	0x04, 0x17
        /*003e*/ 	.short	(.L_18 - .L_17)
.L_17:
        /*0040*/ 	.word	0x00000000
        /*0044*/ 	.short	0x0001
        /*0046*/ 	.short	0x0008
        /*0048*/ 	.byte	0x00, 0xf4, 0x21, 0x00


	//----- nvinfo : EIATTR_KPARAM_INFO
	.align		4
.L_18:
        /*004c*/ 	.byte	0x04, 0x17
        /*004e*/ 	.short	(.L_20 - .L_19)
.L_19:
        /*0050*/ 	.word	0x00000000
        /*0054*/ 	.short	0x0000
        /*0056*/ 	.short	0x0000
        /*0058*/ 	.byte	0x00, 0xf4, 0x21, 0x00


	//----- nvinfo : EIATTR_MAXREG_COUNT
	.align		4
.L_20:
        /*005c*/ 	.byte	0x03, 0x1b
        /*005e*/ 	.short	0x00ff


	//----- nvinfo : EIATTR_EXIT_INSTR_OFFSETS
	.align		4
        /*0060*/ 	.byte	0x04, 0x1c
        /*0062*/ 	.short	(.L_22 - .L_21)


	//   ....[0]....
.L_21:
        /*0064*/ 	.word	0x000004c0


	//----- nvinfo : EIATTR_REQNTID
	.align		4
.L_22:
        /*0068*/ 	.byte	0x04, 0x10
        /*006a*/ 	.short	(.L_24 - .L_23)
.L_23:
        /*006c*/ 	.word	0x00000100
        /*0070*/ 	.word	0x00000001
        /*0074*/ 	.word	0x00000001


	//----- nvinfo : EIATTR_CRS_STACK_SIZE
	.align		4
.L_24:
        /*0078*/ 	.byte	0x04, 0x1e
        /*007a*/ 	.short	(.L_26 - .L_25)
.L_25:
        /*007c*/ 	.word	0x00000000
.L_26:


//--------------------- .nv.callgraph             --------------------------
	.section	.nv.callgraph,"",@"SHT_CUDA_CALLGRAPH"
	.align	4
	.sectionentsize	8
	.align		4
        /*0000*/ 	.word	0x00000000
	.align		4
        /*0004*/ 	.word	0xffffffff
	.align		4
        /*0008*/ 	.word	0x00000000
	.align		4
        /*000c*/ 	.word	0xfffffffe
	.align		4
        /*0010*/ 	.word	0x00000000
	.align		4
        /*0014*/ 	.word	0xfffffffd
	.align		4
        /*0018*/ 	.word	0x00000000
	.align		4
        /*001c*/ 	.word	0xfffffffc


//--------------------- .nv.rel.action            --------------------------
	.section	.nv.rel.action,"",@"SHT_CUDA_RELOCINFO"
	.align	8
	.sectionentsize	8
        /*0000*/ 	.byte	0x73, 0x00, 0x00, 0x00, 0x00, 0x00, 0x00, 0x00, 0x00, 0x00, 0x00, 0x11, 0x25, 0x00, 0x05, 0x36


//--------------------- .nv.constant4             --------------------------
	.section	.nv.constant4,"a",@progbits
	.align	8
	.align		8
.nv.constant4:
        /*0000*/ 	.dword	_$_str


//--------------------- .nv.constant0.triton_poi_fused_gelu_8 --------------------------
	.section	.nv.constant0.triton_poi_fused_gelu_8,"a",@progbits
	.sectionflags	@""
	.align	4
.nv.constant0.triton_poi_fused_gelu_8:
	.zero		384


//--------------------- .text.triton_poi_fused_gelu_8 --------------------------
	.section	.text.triton_poi_fused_gelu_8,"ax",@progbits
	.sectioninfo	@"SHI_REGISTERS=13"
	.align	128
        .global         triton_poi_fused_gelu_8
        .type           triton_poi_fused_gelu_8,@function
        .size           triton_poi_fused_gelu_8,(.L_x_7 - triton_poi_fused_gelu_8)
        .other          triton_poi_fused_gelu_8,@"STO_CUDA_ENTRY STV_DEFAULT"
triton_poi_fused_gelu_8:
.text.triton_poi_fused_gelu_8:
[----:B------:R-:W-:Y:S02]  /*0000*/  MOV R1, c[0x0][0x28] ;  /* 0x00000a0000017a02 */ /* 0x000fe40000000f00 */
[----:B------:R-:W0:Y:S01]  /*0010*/  S2R R0, SR_TID.X ;  /* 0x0000000000007919 */ /* 0x000e220000002100 */
[----:B------:R-:W-:Y:S01]  /*0020*/  MOV R7, 0x2 ;  /* 0x0000000200077802 */ /* 0x000fe20000000f00 */
[----:B------:R-:W-:Y:S02]  /*0030*/  ULDC.64 UR4, c[0x0][0x118] ;  /* 0x0000460000047ab9 */ /* 0x000fe40000000a00 */
[----:B------:R-:W1:Y:S01]  /*0040*/  S2R R3, SR_CTAID.X ;  /* 0x0000000000037919 */ /* 0x000e620000002500 */
[----:B0-----:R-:W-:-:S04]  /*0050*/  SHF.L.U32 R0, R0, 0x1, RZ ;  /* 0x0000000100007819 */ /* 0x001fc800000006ff */
[----:B------:R-:W-:-:S04]  /*0060*/  LOP3.LUT R0, R0, 0x1fe, RZ, 0xc0, !PT ;  /* 0x000001fe00007812 */ /* 0x000fc800078ec0ff */
[----:B-1----:R-:W-:-:S05]  /*0070*/  LEA R2, R3, R0, 0x9 ;  /* 0x0000000003027211 */ /* 0x002fca00078e48ff */
[----:B------:R-:W-:-:S06]  /*0080*/  IMAD.WIDE R6, R2, R7, c[0x0][0x160] ;  /* 0x0000580002067625 */ /* 0x000fcc00078e0207 */
[----:B------:R-:W2:Y:S01]  /*0090*/  LDG.E R6, [R6.64] ;  /* 0x0000000406067981 */ /* 0x000ea2000c1e1900 */
[----:B------:R-:W-:Y:S01]  /*00a0*/  BSSY B0, `(.L_x_0) ;  /* 0x0000020000007945 */ /* 0x000fe20003800000 */
[C---:B--2---:R-:W-:Y:S02]  /*00b0*/  SHF.L.U32 R3, R6.reuse, 0x10, RZ ;  /* 0x0000001006037819 */ /* 0x044fe400000006ff */
[----:B------:R-:W-:-:S03]  /*00c0*/  PRMT R4, R6, 0x7632, R4 ;  /* 0x0000763206047816 */ /* 0x000fc60000000004 */
[----:B------:R-:W-:Y:S01]  /*00d0*/  FMUL R0, R3, R3 ;  /* 0x0000000303007220 */ /* 0x000fe20000400000 */
[----:B------:R-:W-:-:S03]  /*00e0*/  SHF.L.U32 R4, R4, 0x10, RZ ;  /* 0x0000001004047819 */ /* 0x000fc600000006ff */
[----:B------:R-:W-:Y:S02]  /*00f0*/  FMUL R0, R3, R0 ;  /* 0x0000000003007220 */ /* 0x000fe40000400000 */
[----:B------:R-:W-:Y:S02]  /*0100*/  FMUL R5, R4, R4 ;  /* 0x0000000404057220 */ /* 0x000fe40000400000 */
[----:B------:R-:W-:Y:S02]  /*0110*/  FFMA R0, R0, 0.044714998453855514526, R3 ;  /* 0x3d37271300007823 */ /* 0x000fe40000000003 */
[----:B------:R-:W-:Y:S02]  /*0120*/  FMUL R5, R4, R5 ;  /* 0x0000000504057220 */ /* 0x000fe40000400000 */
[----:B------:R-:W-:Y:S02]  /*0130*/  FMUL R8, R0, 0.79788458347320556641 ;  /* 0x3f4c422a00087820 */ /* 0x000fe40000400000 */
[----:B------:R-:W-:-:S02]  /*0140*/  FFMA R5, R5, 0.044714998453855514526, R4 ;  /* 0x3d37271305057823 */ /* 0x000fc40000000004 */
[----:B------:R-:W-:Y:S02]  /*0150*/  FADD.FTZ R0, |R8|, -RZ ;  /* 0x800000ff08007221 */ /* 0x000fe40000010200 */
[----:B------:R-:W-:-:S03]  /*0160*/  FMUL R5, R5, 0.79788458347320556641 ;  /* 0x3f4c422a05057820 */ /* 0x000fc60000400000 */
[----:B------:R-:W-:-:S13]  /*0170*/  FSETP.GE.AND P0, PT, R0, 0.60000002384185791016, PT ;  /* 0x3f19999a0000780b */ /* 0x000fda0003f06000 */
[----:B------:R-:W-:Y:S05]  /*0180*/  @!P0 BRA `(.L_x_1) ;  /* 0x000000a000008947 */ /* 0x000fea0003800000 */
[C---:B------:R-:W-:Y:S01]  /*0190*/  FMUL R6, R0.reuse, 2.8853900432586669922 ;  /* 0x4038aa3b00067820 */ /* 0x040fe20000400000 */
[----:B------:R-:W-:Y:S02]  /*01a0*/  MOV R10, 0x3f800000 ;  /* 0x3f800000000a7802 */ /* 0x000fe40000000f00 */
[----:B------:R-:W-:-:S03]  /*01b0*/  FSETP.GE.AND P0, PT, R0, 9.010913848876953125, PT ;  /* 0x41102cb40000780b */ /* 0x000fc60003f06000 */
[----:B------:R-:W0:Y:S02]  /*01c0*/  MUFU.EX2 R6, R6 ;  /* 0x0000000600067308 */ /* 0x000e240000000800 */
[----:B0-----:R-:W-:-:S06]  /*01d0*/  FADD R7, R6, 1 ;  /* 0x3f80000006077421 */ /* 0x001fcc0000000000 */
[----:B------:R-:W0:Y:S02]  /*01e0*/  MUFU.RCP R7, R7 ;  /* 0x0000000700077308 */ /* 0x000e240000001000 */
[----:B0-----:R-:W-:-:S05]  /*01f0*/  FFMA.FTZ R9, R7, -2, R10 ;  /* 0xc000000007097823 */ /* 0x001fca000001000a */
[----:B------:R-:W-:-:S04]  /*0200*/  FSEL R9, R9, 1, !P0 ;  /* 0x3f80000009097808 */ /* 0x000fc80004000000 */
[----:B------:R-:W-:Y:S01]  /*0210*/  LOP3.LUT R8, R9, 0x80000000, R8, 0xf8, !PT ;  /* 0x8000000009087812 */ /* 0x000fe200078ef808 */
[----:B------:R-:W-:Y:S05]  /*0220*/  BRA `(.L_x_2) ;  /* 0x0000007000007947 */ /* 0x000fea0003800000 */
.L_x_1:
[----:B------:R-:W-:Y:S01]  /*0230*/  MOV R0, 0x3c80f082 ;  /* 0x3c80f08200007802 */ /* 0x000fe20000000f00 */
[----:B------:R-:W-:-:S04]  /*0240*/  FMUL R7, R8, R8 ;  /* 0x0000000808077220 */ /* 0x000fc80000400000 */
[----:B------:R-:W-:-:S04]  /*0250*/  FFMA.FTZ R0, R7, R0, -0.052303962409496307373 ;  /* 0xbd563cae07007423 */ /* 0x000fc80000010000 */
[----:B------:R-:W-:-:S04]  /*0260*/  FFMA.FTZ R0, R7, R0, 0.1331529766321182251 ;  /* 0x3e08594107007423 */ /* 0x000fc80000010000 */
[----:B------:R-:W-:-:S04]  /*0270*/  FFMA.FTZ R0, R7, R0, -0.33332768082618713379 ;  /* 0xbeaaa9ed07007423 */ /* 0x000fc80000010000 */
[----:B------:R-:W-:-:S04]  /*0280*/  FFMA.FTZ R7, R7, R0, RZ ;  /* 0x0000000007077223 */ /* 0x000fc800000100ff */
[----:B------:R-:W-:Y:S02]  /*0290*/  FFMA.FTZ R8, R8, R7, R8 ;  /* 0x0000000708087223 */ /* 0x000fe40000010008 */
.L_x_2:
[----:B------:R-:W-:Y:S05]  /*02a0*/  BSYNC B0 ;  /* 0x0000000000007941 */ /* 0x000fea0003800000 */
.L_x_0:
[----:B------:R-:W-:Y:S01]  /*02b0*/  FADD.FTZ R10, |R5|, -RZ ;  /* 0x800000ff050a7221 */ /* 0x000fe20000010200 */
[----:B------:R-:W-:Y:S01]  /*02c0*/  BSSY B0, `(.L_x_3) ;  /* 0x0000015000007945 */ /* 0x000fe20003800000 */
[----:B------:R-:W-:-:S03]  /*02d0*/  SHF.R.S32.HI R9, RZ, 0x1f, R2 ;  /* 0x0000001fff097819 */ /* 0x000fc60000011402 */
        /* <DEDUP_REMOVED lines=12> */
.L_x_4:
[----:B------:R-:W-:Y:S01]  /*03a0*/  MOV R0, 0x3c80f082 ;  /* 0x3c80f08200007802 */ /* 0x000fe20000000f00 */
[----:B------:R-:W-:-:S04]  /*03b0*/  FMUL R7, R5, R5 ;  /* 0x0000000505077220 */ /* 0x000fc80000400000 */
[----:B------:R-:W-:-:S04]  /*03c0*/  FFMA.FTZ R0, R7, R0, -0.052303962409496307373 ;  /* 0xbd563cae07007423 */ /* 0x000fc80000010000 */
[----:B------:R-:W-:-:S04]  /*03d0*/  FFMA.FTZ R0, R7, R0, 0.1331529766321182251 ;  /* 0x3e08594107007423 */ /* 0x000fc80000010000 */
[----:B------:R-:W-:-:S04]  /*03e0*/  FFMA.FTZ R0, R7, R0, -0.33332768082618713379 ;  /* 0xbeaaa9ed07007423 */ /* 0x000fc80000010000 */
[----:B------:R-:W-:-:S04]  /*03f0*/  FFMA.FTZ R0, R7, R0, RZ ;  /* 0x0000000007007223 */ /* 0x000fc800000100ff */
[----:B------:R-:W-:Y:S02]  /*0400*/  FFMA.FTZ R5, R5, R0, R5 ;  /* 0x0000000005057223 */ /* 0x000fe40000010005 */
.L_x_5:
[----:B------:R-:W-:Y:S05]  /*0410*/  BSYNC B0 ;  /* 0x0000000000007941 */ /* 0x000fea0003800000 */
.L_x_3:
[----:B------:R-:W-:Y:S01]  /*0420*/  FMUL R3, R3, 0.5 ;  /* 0x3f00000003037820 */ /* 0x000fe20000400000 */
[----:B------:R-:W-:Y:S01]  /*0430*/  FADD R8, R8, 1 ;  /* 0x3f80000008087421 */ /* 0x000fe20000000000 */
[----:B------:R-:W-:Y:S01]  /*0440*/  FMUL R0, R4, 0.5 ;  /* 0x3f00000004007820 */ /* 0x000fe20000400000 */
[----:B------:R-:W-:Y:S01]  /*0450*/  FADD R5, R5, 1 ;  /* 0x3f80000005057421 */ /* 0x000fe20000000000 */
[----:B------:R-:W-:Y:S01]  /*0460*/  LEA R4, P0, R2, c[0x0][0x168], 0x1 ;  /* 0x00005a0002047a11 */ /* 0x000fe200078008ff */
[----:B------:R-:W-:Y:S02]  /*0470*/  FMUL R3, R3, R8 ;  /* 0x0000000803037220 */ /* 0x000fe40000400000 */
[----:B------:R-:W-:Y:S01]  /*0480*/  FMUL R0, R0, R5 ;  /* 0x0000000500007220 */ /* 0x000fe20000400000 */
[----:B------:R-:W-:-:S04]  /*0490*/  LEA.HI.X R5, R2, c[0x0][0x16c], R9, 0x1, P0 ;  /* 0x00005b0002057a11 */ /* 0x000fc800000f0c09 */
[----:B------:R-:W-:-:S05]  /*04a0*/  F2FP.BF16.PACK_AB R3, R0, R3 ;  /* 0x000000030003723e */ /* 0x000fca00000010ff */
[----:B------:R-:W-:Y:S01]  /*04b0*/  STG.E [R4.64], R3 ;  /* 0x0000000304007986 */ /* 0x000fe2000c101904 */
[----:B------:R-:W-:Y:S05]  /*04c0*/  EXIT ;  /* 0x000000000000794d */ /* 0x000fea0003800000 */
.L_x_6:
[----:B------:R-:W-:-:S00]  /*04d0*/  BRA `(.L_x_6) ;  /* 0xfffffff000007947 */ /* 0x000fc0000383ffff */
[----:B------:R-:W-:-:S00]  /*04e0*/  NOP ;  /* 0x0000000000007918 */ /* 0x000fc00000000000 */
        /* <DEDUP_REMOVED lines=9> */
.L_x_7:


//--------------------- .nv.global.init           --------------------------
	.section	.nv.global.init,"aw",@progbits
.nv.global.init:
	.type		_$_str,@object
	.size		_$_str,(.L_0 - _$_str)
_$_str:
        /*0000*/ 	.byte	0x5f, 0x5f, 0x43, 0x55, 0x44, 0x41, 0x5f, 0x46, 0x54, 0x5a, 0x00
.L_0:
